//
// Generated by NVIDIA NVVM Compiler
//
// Compiler Build ID: CL-36424714
// Cuda compilation tools, release 13.0, V13.0.88
// Based on NVVM 20.0.0
//

.version 9.0
.target sm_100
.address_size 64

	// .globl	_Z12conv3D_tiledPKfPfiii
.const .align 4 .b8 d_filter[108];
// _ZZ12conv3D_tiledPKfPfiiiE4tile has been demoted

.visible .entry _Z12conv3D_tiledPKfPfiii(
	.param .u64 .ptr .align 1 _Z12conv3D_tiledPKfPfiii_param_0,
	.param .u64 .ptr .align 1 _Z12conv3D_tiledPKfPfiii_param_1,
	.param .u32 _Z12conv3D_tiledPKfPfiii_param_2,
	.param .u32 _Z12conv3D_tiledPKfPfiii_param_3,
	.param .u32 _Z12conv3D_tiledPKfPfiii_param_4
)
{
	.reg .pred 	%p<23>;
	.reg .b32 	%r<35>;
	.reg .b32 	%f<83>;
	.reg .b64 	%rd<9>;
	// demoted variable
	.shared .align 4 .b8 _ZZ12conv3D_tiledPKfPfiiiE4tile[4000];
	ld.param.u64 	%rd1, [_Z12conv3D_tiledPKfPfiii_param_0];
	ld.param.u64 	%rd2, [_Z12conv3D_tiledPKfPfiii_param_1];
	ld.param.u32 	%r8, [_Z12conv3D_tiledPKfPfiii_param_2];
	ld.param.u32 	%r11, [_Z12conv3D_tiledPKfPfiii_param_3];
	ld.param.u32 	%r10, [_Z12conv3D_tiledPKfPfiii_param_4];
	mov.u32 	%r12, %ctaid.x;
	shl.b32 	%r13, %r12, 3;
	mov.u32 	%r1, %tid.x;
	add.s32 	%r2, %r13, %r1;
	mov.u32 	%r14, %ctaid.y;
	shl.b32 	%r15, %r14, 3;
	mov.u32 	%r3, %tid.y;
	add.s32 	%r16, %r15, %r3;
	mov.u32 	%r17, %ctaid.z;
	shl.b32 	%r18, %r17, 3;
	mov.u32 	%r5, %tid.z;
	add.s32 	%r6, %r18, %r5;
	setp.ge.s32 	%p3, %r2, %r10;
	setp.ge.s32 	%p4, %r16, %r11;
	or.pred  	%p5, %p3, %p4;
	setp.ge.s32 	%p6, %r6, %r8;
	mov.u32 	%r19, _ZZ12conv3D_tiledPKfPfiiiE4tile;
	mad.lo.s32 	%r20, %r5, 400, %r19;
	mad.lo.s32 	%r21, %r3, 40, %r20;
	shl.b32 	%r22, %r1, 2;
	add.s32 	%r23, %r21, %r22;
	add.s32 	%r7, %r23, 440;
	or.pred  	%p7, %p6, %p5;
	@%p7 bra 	$L__BB0_2;
	cvta.to.global.u64 	%rd3, %rd1;
	mad.lo.s32 	%r25, %r11, %r6, %r16;
	mad.lo.s32 	%r26, %r25, %r10, %r2;
	mul.wide.s32 	%rd4, %r26, 4;
	add.s64 	%rd5, %rd3, %rd4;
	ld.global.nc.f32 	%f1, [%rd5];
	st.shared.f32 	[%r7+4], %f1;
	bra.uni 	$L__BB0_3;
$L__BB0_2:
	mov.b32 	%r24, 0;
	st.shared.u32 	[%r7+4], %r24;
$L__BB0_3:
	bar.sync 	0;
	or.b32  	%r27, %r1, %r3;
	and.b32  	%r28, %r27, 1016;
	setp.ne.s32 	%p8, %r28, 0;
	setp.gt.u32 	%p9, %r5, 7;
	or.pred  	%p10, %p9, %p8;
	@%p10 bra 	$L__BB0_8;
	setp.lt.s32 	%p12, %r2, 1;
	add.s32 	%r29, %r10, -1;
	setp.ge.s32 	%p13, %r2, %r29;
	or.pred  	%p14, %p12, %p13;
	setp.eq.s32 	%p15, %r16, 0;
	mov.pred 	%p22, 0;
	or.pred  	%p16, %p15, %p14;
	@%p16 bra 	$L__BB0_6;
	add.s32 	%r30, %r11, -1;
	setp.lt.s32 	%p22, %r16, %r30;
$L__BB0_6:
	setp.eq.s32 	%p17, %r6, 0;
	not.pred 	%p18, %p22;
	or.pred  	%p19, %p17, %p18;
	add.s32 	%r32, %r8, -1;
	setp.ge.s32 	%p20, %r6, %r32;
	or.pred  	%p21, %p19, %p20;
	@%p21 bra 	$L__BB0_8;
	ld.const.f32 	%f2, [d_filter];
	ld.shared.f32 	%f3, [%r7+-440];
	fma.rn.f32 	%f4, %f2, %f3, 0f00000000;
	ld.const.f32 	%f5, [d_filter+4];
	ld.shared.f32 	%f6, [%r7+-436];
	fma.rn.f32 	%f7, %f5, %f6, %f4;
	ld.const.f32 	%f8, [d_filter+8];
	ld.shared.f32 	%f9, [%r7+-432];
	fma.rn.f32 	%f10, %f8, %f9, %f7;
	ld.const.f32 	%f11, [d_filter+12];
	ld.shared.f32 	%f12, [%r7+-400];
	fma.rn.f32 	%f13, %f11, %f12, %f10;
	ld.const.f32 	%f14, [d_filter+16];
	ld.shared.f32 	%f15, [%r7+-396];
	fma.rn.f32 	%f16, %f14, %f15, %f13;
	ld.const.f32 	%f17, [d_filter+20];
	ld.shared.f32 	%f18, [%r7+-392];
	fma.rn.f32 	%f19, %f17, %f18, %f16;
	ld.const.f32 	%f20, [d_filter+24];
	ld.shared.f32 	%f21, [%r7+-360];
	fma.rn.f32 	%f22, %f20, %f21, %f19;
	ld.const.f32 	%f23, [d_filter+28];
	ld.shared.f32 	%f24, [%r7+-356];
	fma.rn.f32 	%f25, %f23, %f24, %f22;
	ld.const.f32 	%f26, [d_filter+32];
	ld.shared.f32 	%f27, [%r7+-352];
	fma.rn.f32 	%f28, %f26, %f27, %f25;
	ld.const.f32 	%f29, [d_filter+36];
	ld.shared.f32 	%f30, [%r7+-40];
	fma.rn.f32 	%f31, %f29, %f30, %f28;
	ld.const.f32 	%f32, [d_filter+40];
	ld.shared.f32 	%f33, [%r7+-36];
	fma.rn.f32 	%f34, %f32, %f33, %f31;
	ld.const.f32 	%f35, [d_filter+44];
	ld.shared.f32 	%f36, [%r7+-32];
	fma.rn.f32 	%f37, %f35, %f36, %f34;
	ld.const.f32 	%f38, [d_filter+48];
	ld.shared.f32 	%f39, [%r7];
	fma.rn.f32 	%f40, %f38, %f39, %f37;
	ld.const.f32 	%f41, [d_filter+52];
	ld.shared.f32 	%f42, [%r7+4];
	fma.rn.f32 	%f43, %f41, %f42, %f40;
	ld.const.f32 	%f44, [d_filter+56];
	ld.shared.f32 	%f45, [%r7+8];
	fma.rn.f32 	%f46, %f44, %f45, %f43;
	ld.const.f32 	%f47, [d_filter+60];
	ld.shared.f32 	%f48, [%r7+40];
	fma.rn.f32 	%f49, %f47, %f48, %f46;
	ld.const.f32 	%f50, [d_filter+64];
	ld.shared.f32 	%f51, [%r7+44];
	fma.rn.f32 	%f52, %f50, %f51, %f49;
	ld.const.f32 	%f53, [d_filter+68];
	ld.shared.f32 	%f54, [%r7+48];
	fma.rn.f32 	%f55, %f53, %f54, %f52;
	ld.const.f32 	%f56, [d_filter+72];
	ld.shared.f32 	%f57, [%r7+360];
	fma.rn.f32 	%f58, %f56, %f57, %f55;
	ld.const.f32 	%f59, [d_filter+76];
	ld.shared.f32 	%f60, [%r7+364];
	fma.rn.f32 	%f61, %f59, %f60, %f58;
	ld.const.f32 	%f62, [d_filter+80];
	ld.shared.f32 	%f63, [%r7+368];
	fma.rn.f32 	%f64, %f62, %f63, %f61;
	ld.const.f32 	%f65, [d_filter+84];
	ld.shared.f32 	%f66, [%r7+400];
	fma.rn.f32 	%f67, %f65, %f66, %f64;
	ld.const.f32 	%f68, [d_filter+88];
	ld.shared.f32 	%f69, [%r7+404];
	fma.rn.f32 	%f70, %f68, %f69, %f67;
	ld.const.f32 	%f71, [d_filter+92];
	ld.shared.f32 	%f72, [%r7+408];
	fma.rn.f32 	%f73, %f71, %f72, %f70;
	ld.const.f32 	%f74, [d_filter+96];
	ld.shared.f32 	%f75, [%r7+440];
	fma.rn.f32 	%f76, %f74, %f75, %f73;
	ld.const.f32 	%f77, [d_filter+100];
	ld.shared.f32 	%f78, [%r7+444];
	fma.rn.f32 	%f79, %f77, %f78, %f76;
	ld.const.f32 	%f80, [d_filter+104];
	ld.shared.f32 	%f81, [%r7+448];
	fma.rn.f32 	%f82, %f80, %f81, %f79;
	mad.lo.s32 	%r33, %r11, %r6, %r16;
	mad.lo.s32 	%r34, %r33, %r10, %r2;
	cvta.to.global.u64 	%rd6, %rd2;
	mul.wide.s32 	%rd7, %r34, 4;
	add.s64 	%rd8, %rd6, %rd7;
	st.global.f32 	[%rd8], %f82;
$L__BB0_8:
	ret;

}


// ===== COMPILED SASS (sm_100) =====

	.target	sm_100

	.elftype	@"ET_EXEC"


//--------------------- .note.nv.tkinfo           --------------------------
	.section	.note.nv.tkinfo,"",@"SHT_NOTE"
	.sectionflags	@"SHF_NOTE_NV_TKINFO"
	.tkinfo
        /*0018*/ 	.word	0x00000002
        /*0030*/ 	.string	""
        /*0030*/ 	.string	"ptxas"
        /*0030*/ 	.string	"Cuda compilation tools, release 13.0, V13.0.88"
        /*0030*/ 	.string	"Build cuda_13.0.r13.0/compiler.36424714_0"
        /*0030*/ 	.string	"-arch sm_100 -m 64 "



//--------------------- .note.nv.cuinfo           --------------------------
	.section	.note.nv.cuinfo,"",@"SHT_NOTE"
	.sectionflags	@"SHF_NOTE_NV_CUINFO"
        /*0018*/ 	.short	0x0002
        /*001a*/ 	.short	0x0064
        /*001c*/ 	.short	0x0082
	.zero		2


//--------------------- .nv.info                  --------------------------
	.section	.nv.info,"",@"SHT_CUDA_INFO"
	.align	4


	//----- nvinfo : EIATTR_REGCOUNT
	.align		4
        /*0000*/ 	.byte	0x04, 0x2f
        /*0002*/ 	.short	(.L_2 - .L_1)
	.align		4
.L_1:
        /*0004*/ 	.word	index@(_Z12conv3D_tiledPKfPfiii)
        /*0008*/ 	.word	0x00000014


	//----- nvinfo : EIATTR_FRAME_SIZE
	.align		4
.L_2:
        /*000c*/ 	.byte	0x04, 0x11
        /*000e*/ 	.short	(.L_4 - .L_3)
	.align		4
.L_3:
        /*0010*/ 	.word	index@(_Z12conv3D_tiledPKfPfiii)
        /*0014*/ 	.word	0x00000000


	//----- nvinfo : EIATTR_MIN_STACK_SIZE
	.align		4
.L_4:
        /*0018*/ 	.byte	0x04, 0x12
        /*001a*/ 	.short	(.L_6 - .L_5)
	.align		4
.L_5:
        /*001c*/ 	.word	index@(_Z12conv3D_tiledPKfPfiii)
        /*0020*/ 	.word	0x00000000
.L_6:


//--------------------- .nv.compat                --------------------------
	.section	.nv.compat,"",@"SHT_CUDA_COMPAT_INFO"
	.align	4
        /*0000*/ 	.byte	0x02, 0x09, 0x00, 0x00, 0x02, 0x02, 0x01, 0x00, 0x02, 0x05, 0x05, 0x00, 0x03, 0x07, 0x01, 0x01
        /*0010*/ 	.byte	0x02, 0x03, 0x00, 0x00, 0x02, 0x06, 0x01, 0x00, 0x04, 0x0b, 0x08, 0x00, 0x09, 0x00, 0x00, 0x00
        /*0020*/ 	.byte	0x00, 0x00, 0x00, 0x00


//--------------------- .nv.info._Z12conv3D_tiledPKfPfiii --------------------------
	.section	.nv.info._Z12conv3D_tiledPKfPfiii,"",@"SHT_CUDA_INFO"
	.sectionflags	@""
	.align	4


	//----- nvinfo : EIATTR_CUDA_API_VERSION
	.align		4
        /*0000*/ 	.byte	0x04, 0x37
        /*0002*/ 	.short	(.L_8 - .L_7)
.L_7:
        /*0004*/ 	.word	0x00000082


	//----- nvinfo : EIATTR_KPARAM_INFO
	.align		4
.L_8:
        /*0008*/ 	.byte	0x04, 0x17
        /*000a*/ 	.short	(.L_10 - .L_9)
.L_9:
        /*000c*/ 	.word	0x00000000
        /*0010*/ 	.short	0x0004
        /*0012*/ 	.short	0x0018
        /*0014*/ 	.byte	0x00, 0xf0, 0x11, 0x00


	//----- nvinfo : EIATTR_KPARAM_INFO
	.align		4
.L_10:
        /*0018*/ 	.byte	0x04, 0x17
        /*001a*/ 	.short	(.L_12 - .L_11)
.L_11:
        /*001c*/ 	.word	0x00000000
        /*0020*/ 	.short	0x0003
        /*0022*/ 	.short	0x0014
        /*0024*/ 	.byte	0x00, 0xf0, 0x11, 0x00


	//----- nvinfo : EIATTR_KPARAM_INFO
	.align		4
.L_12:
        /*0028*/ 	.byte	0x04, 0x17
        /*002a*/ 	.short	(.L_14 - .L_13)
.L_13:
        /*002c*/ 	.word	0x00000000
        /*0030*/ 	.short	0x0002
        /*0032*/ 	.short	0x0010
        /*0034*/ 	.byte	0x00, 0xf0, 0x11, 0x00


	//----- nvinfo : EIATTR_KPARAM_INFO
	.align		4
.L_14:
        /*0038*/ 	.byte	0x04, 0x17
        /*003a*/ 	.short	(.L_16 - .L_15)
.L_15:
        /*003c*/ 	.word	0x00000000
        /*0040*/ 	.short	0x0001
        /*0042*/ 	.short	0x0008
        /*0044*/ 	.byte	0x00, 0xf5, 0x21, 0x00


	//----- nvinfo : EIATTR_KPARAM_INFO
	.align		4
.L_16:
        /*0048*/ 	.byte	0x04, 0x17
        /*004a*/ 	.short	(.L_18 - .L_17)
.L_17:
        /*004c*/ 	.word	0x00000000
        /*0050*/ 	.short	0x0000
        /*0052*/ 	.short	0x0000
        /*0054*/ 	.byte	0x00, 0xf5, 0x21, 0x00


	//----- nvinfo : EIATTR_SPARSE_MMA_MASK
	.align		4
.L_18:
        /*0058*/ 	.byte	0x03, 0x50
        /*005a*/ 	.short	0x0000


	//----- nvinfo : EIATTR_MAXREG_COUNT
	.align		4
        /*005c*/ 	.byte	0x03, 0x1b
        /*005e*/ 	.short	0x00ff


	//----- nvinfo : EIATTR_NUM_BARRIERS
	.align		4
        /*0060*/ 	.byte	0x02, 0x4c
        /*0062*/ 	.byte	0x01
	.zero		1


	//----- nvinfo : EIATTR_MERCURY_ISA_VERSION
	.align		4
        /*0064*/ 	.byte	0x03, 0x5f
        /*0066*/ 	.short	0x0101


	//----- nvinfo : EIATTR_VRC_CTA_INIT_COUNT
	.align		4
        /*0068*/ 	.byte	0x02, 0x4a
	.zero		1
	.zero		1


	//----- nvinfo : EIATTR_EXIT_INSTR_OFFSETS
	.align		4
        /*006c*/ 	.byte	0x04, 0x1c
        /*006e*/ 	.short	(.L_20 - .L_19)


	//   ....[0]....
.L_19:
        /*0070*/ 	.word	0x00000200


	//   ....[1]....
        /*0074*/ 	.word	0x000002a0


	//   ....[2]....
        /*0078*/ 	.word	0x000006e0


	//----- nvinfo : EIATTR_CBANK_PARAM_SIZE
	.align		4
.L_20:
        /*007c*/ 	.byte	0x03, 0x19
        /*007e*/ 	.short	0x001c


	//----- nvinfo : EIATTR_PARAM_CBANK
	.align		4
        /*0080*/ 	.byte	0x04, 0x0a
        /*0082*/ 	.short	(.L_22 - .L_21)
	.align		4
.L_21:
        /*0084*/ 	.word	index@(.nv.constant0._Z12conv3D_tiledPKfPfiii)
        /*0088*/ 	.short	0x0380
        /*008a*/ 	.short	0x001c


	//----- nvinfo : EIATTR_SW_WAR
	.align		4
.L_22:
        /*008c*/ 	.byte	0x04, 0x36
        /*008e*/ 	.short	(.L_24 - .L_23)
.L_23:
        /*0090*/ 	.word	0x00000008
.L_24:


//--------------------- .nv.callgraph             --------------------------
	.section	.nv.callgraph,"",@"SHT_CUDA_CALLGRAPH"
	.align	4
	.sectionentsize	8
	.align		4
        /*0000*/ 	.word	0x00000000
	.align		4
        /*0004*/ 	.word	0xffffffff
	.align		4
        /*0008*/ 	.word	0x00000000
	.align		4
        /*000c*/ 	.word	0xfffffffe
	.align		4
        /*0010*/ 	.word	0x00000000
	.align		4
        /*0014*/ 	.word	0xfffffffd
	.align		4
        /*0018*/ 	.word	0x00000000
	.align		4
        /*001c*/ 	.word	0xfffffffc


//--------------------- .nv.constant3             --------------------------
	.section	.nv.constant3,"a",@progbits
	.align	4
.nv.constant3:
	.type		d_filter,@object
	.size		d_filter,(.L_0 - d_filter)
d_filter:
	.zero		108
.L_0:


//--------------------- .text._Z12conv3D_tiledPKfPfiii --------------------------
	.section	.text._Z12conv3D_tiledPKfPfiii,"ax",@progbits
	.align	128
        .global         _Z12conv3D_tiledPKfPfiii
        .type           _Z12conv3D_tiledPKfPfiii,@function
        .size           _Z12conv3D_tiledPKfPfiii,(.L_x_1 - _Z12conv3D_tiledPKfPfiii)
        .other          _Z12conv3D_tiledPKfPfiii,@"STO_CUDA_ENTRY STV_DEFAULT"
_Z12conv3D_tiledPKfPfiii:
.text._Z12conv3D_tiledPKfPfiii:
[----:B------:R-:W-:Y:S01]  /*0000*/  LDC R1, c[0x0][0x37c] ;  /* 0x0000df00ff017b82 */ /* 0x000fe20000000800 */
[----:B------:R-:W0:Y:S07]  /*0010*/  S2R R13, SR_TID.Y ;  /* 0x00000000000d7919 */ /* 0x000e2e0000002200 */
[----:B------:R-:W1:Y:S01]  /*0020*/  LDC.64 R2, c[0x0][0x390] ;  /* 0x0000e400ff027b82 */ /* 0x000e620000000a00 */
[----:B------:R-:W2:Y:S01]  /*0030*/  LDCU UR5, c[0x0][0x398] ;  /* 0x00007300ff0577ac */ /* 0x000ea20008000800 */
[----:B------:R-:W0:Y:S01]  /*0040*/  S2R R4, SR_CTAID.Y ;  /* 0x0000000000047919 */ /* 0x000e220000002600 */
[----:B------:R-:W3:Y:S01]  /*0050*/  LDCU.64 UR6, c[0x0][0x358] ;  /* 0x00006b00ff0677ac */ /* 0x000ee20008000a00 */
[----:B------:R-:W4:Y:S01]  /*0060*/  S2R R6, SR_TID.X ;  /* 0x0000000000067919 */ /* 0x000f220000002100 */
[----:B------:R-:W4:Y:S01]  /*0070*/  S2R R5, SR_CTAID.X ;  /* 0x0000000000057919 */ /* 0x000f220000002500 */
[----:B------:R-:W5:Y:S01]  /*0080*/  S2R R10, SR_TID.Z ;  /* 0x00000000000a7919 */ /* 0x000f620000002300 */
[----:B------:R-:W5:Y:S01]  /*0090*/  S2R R7, SR_CTAID.Z ;  /* 0x0000000000077919 */ /* 0x000f620000002700 */
[----:B0-----:R-:W-:-:S04]  /*00a0*/  LEA R4, R4, R13, 0x3 ;  /* 0x0000000d04047211 */ /* 0x001fc800078e18ff */
[----:B-1----:R-:W-:Y:S02]  /*00b0*/  ISETP.GE.AND P0, PT, R4, R3, PT ;  /* 0x000000030400720c */ /* 0x002fe40003f06270 */
[----:B----4-:R-:W-:-:S04]  /*00c0*/  LEA R5, R5, R6, 0x3 ;  /* 0x0000000605057211 */ /* 0x010fc800078e18ff */
[----:B--2---:R-:W-:Y:S02]  /*00d0*/  ISETP.GE.OR P0, PT, R5, UR5, P0 ;  /* 0x0000000505007c0c */ /* 0x004fe40008706670 */
[----:B-----5:R-:W-:-:S04]  /*00e0*/  LEA R7, R7, R10, 0x3 ;  /* 0x0000000a07077211 */ /* 0x020fc800078e18ff */
[----:B------:R-:W-:-:S13]  /*00f0*/  ISETP.GE.OR P0, PT, R7, R2, P0 ;  /* 0x000000020700720c */ /* 0x000fda0000706670 */
[----:B------:R-:W0:Y:S01]  /*0100*/  @!P0 LDC.64 R8, c[0x0][0x380] ;  /* 0x0000e000ff088b82 */ /* 0x000e220000000a00 */
[----:B------:R-:W-:-:S04]  /*0110*/  @!P0 IMAD R0, R7, R3, R4 ;  /* 0x0000000307008224 */ /* 0x000fc800078e0204 */
[----:B------:R-:W-:-:S04]  /*0120*/  @!P0 IMAD R11, R0, UR5, R5 ;  /* 0x00000005000b8c24 */ /* 0x000fc8000f8e0205 */
[----:B0-----:R-:W-:-:S06]  /*0130*/  @!P0 IMAD.WIDE R8, R11, 0x4, R8 ;  /* 0x000000040b088825 */ /* 0x001fcc00078e0208 */
[----:B---3--:R-:W2:Y:S01]  /*0140*/  @!P0 LDG.E.CONSTANT R9, desc[UR6][R8.64] ;  /* 0x0000000608098981 */ /* 0x008ea2000c1e9900 */
[----:B------:R-:W-:Y:S02]  /*0150*/  MOV R0, 0x400 ;  /* 0x0000040000007802 */ /* 0x000fe40000000f00 */
[----:B------:R-:W-:Y:S01]  /*0160*/  LOP3.LUT P1, RZ, R6, 0x3f8, R13, 0xc8, !PT ;  /* 0x000003f806ff7812 */ /* 0x000fe2000782c80d */
[----:B------:R-:W0:Y:S03]  /*0170*/  S2R R11, SR_CgaCtaId ;  /* 0x00000000000b7919 */ /* 0x000e260000008800 */
[----:B------:R-:W-:Y:S02]  /*0180*/  ISETP.GT.U32.OR P1, PT, R10, 0x7, P1 ;  /* 0x000000070a00780c */ /* 0x000fe40000f24470 */
[----:B0-----:R-:W-:-:S05]  /*0190*/  LEA R0, R11, R0, 0x18 ;  /* 0x000000000b007211 */ /* 0x001fca00078ec0ff */
[----:B------:R-:W-:-:S04]  /*01a0*/  IMAD R0, R10, 0x190, R0 ;  /* 0x000001900a007824 */ /* 0x000fc800078e0200 */
[----:B------:R-:W-:-:S05]  /*01b0*/  IMAD R0, R13, 0x28, R0 ;  /* 0x000000280d007824 */ /* 0x000fca00078e0200 */
[----:B------:R-:W-:-:S05]  /*01c0*/  LEA R6, R6, R0, 0x2 ;  /* 0x0000000006067211 */ /* 0x000fca00078e10ff */
[----:B--2---:R0:W-:Y:S04]  /*01d0*/  @!P0 STS [R6+0x1bc], R9 ;  /* 0x0001bc0906008388 */ /* 0x0041e80000000800 */
[----:B------:R0:W-:Y:S01]  /*01e0*/  @P0 STS [R6+0x1bc], RZ ;  /* 0x0001bcff06000388 */ /* 0x0001e20000000800 */
[----:B------:R-:W-:Y:S06]  /*01f0*/  BAR.SYNC.DEFER_BLOCKING 0x0 ;  /* 0x0000000000007b1d */ /* 0x000fec0000010000 */
[----:B------:R-:W-:Y:S05]  /*0200*/  @P1 EXIT ;  /* 0x000000000000194d */ /* 0x000fea0003800000 */
[----:B------:R-:W-:Y:S01]  /*0210*/  UIADD3 UR4, UPT, UPT, UR5, -0x1, URZ ;  /* 0xffffffff05047890 */ /* 0x000fe2000fffe0ff */
[----:B------:R-:W-:-:S05]  /*0220*/  IADD3 R2, PT, PT, R2, -0x1, RZ ;  /* 0xffffffff02027810 */ /* 0x000fca0007ffe0ff */
[----:B------:R-:W-:-:S04]  /*0230*/  ISETP.GE.AND P0, PT, R5, UR4, PT ;  /* 0x0000000405007c0c */ /* 0x000fc8000bf06270 */
[----:B------:R-:W-:-:S04]  /*0240*/  ISETP.LT.OR P0, PT, R5, 0x1, P0 ;  /* 0x000000010500780c */ /* 0x000fc80000701670 */
[----:B------:R-:W-:-:S13]  /*0250*/  ISETP.EQ.OR P0, PT, R4, RZ, P0 ;  /* 0x000000ff0400720c */ /* 0x000fda0000702670 */
[----:B0-----:R-:W-:-:S04]  /*0260*/  @!P0 IADD3 R9, PT, PT, R3, -0x1, RZ ;  /* 0xffffffff03098810 */ /* 0x001fc80007ffe0ff */
[----:B------:R-:W-:-:S04]  /*0270*/  ISETP.LT.AND P0, PT, R4, R9, !P0 ;  /* 0x000000090400720c */ /* 0x000fc80004701270 */
[----:B------:R-:W-:-:S04]  /*0280*/  ISETP.EQ.OR P0, PT, R7, RZ, !P0 ;  /* 0x000000ff0700720c */ /* 0x000fc80004702670 */
[----:B------:R-:W-:-:S13]  /*0290*/  ISETP.GE.OR P0, PT, R7, R2, P0 ;  /* 0x000000020700720c */ /* 0x000fda0000706670 */
[----:B------:R-:W-:Y:S05]  /*02a0*/  @P0 EXIT ;  /* 0x000000000000094d */ /* 0x000fea0003800000 */
[----:B------:R-:W0:Y:S01]  /*02b0*/  LDS R0, [R6] ;  /* 0x0000000006007984 */ /* 0x000e220000000800 */
[----:B------:R-:W0:Y:S01]  /*02c0*/  LDCU.128 UR8, c[0x3][URZ] ;  /* 0x00c00000ff0877ac */ /* 0x000e220008000c00 */
[----:B------:R-:W-:Y:S02]  /*02d0*/  IMAD R4, R7, R3, R4 ;  /* 0x0000000307047224 */ /* 0x000fe400078e0204 */
[----:B------:R-:W1:Y:S01]  /*02e0*/  LDS R10, [R6+0x4] ;  /* 0x00000400060a7984 */ /* 0x000e620000000800 */
[----:B------:R-:W2:Y:S01]  /*02f0*/  LDCU.128 UR12, c[0x3][0x10] ;  /* 0x00c00200ff0c77ac */ /* 0x000ea20008000c00 */
[----:B------:R-:W-:Y:S02]  /*0300*/  IMAD R5, R4, UR5, R5 ;  /* 0x0000000504057c24 */ /* 0x000fe4000f8e0205 */
[----:B------:R-:W3:Y:S01]  /*0310*/  LDS R11, [R6+0x8] ;  /* 0x00000800060b7984 */ /* 0x000ee20000000800 */
[----:B------:R-:W4:Y:S03]  /*0320*/  LDCU UR4, c[0x3][0x68] ;  /* 0x00c00d00ff0477ac */ /* 0x000f260008000800 */
[----:B------:R-:W5:Y:S04]  /*0330*/  LDS R12, [R6+0x28] ;  /* 0x00002800060c7984 */ /* 0x000f680000000800 */
[----:B------:R-:W2:Y:S04]  /*0340*/  LDS R13, [R6+0x2c] ;  /* 0x00002c00060d7984 */ /* 0x000ea80000000800 */
[----:B------:R-:W4:Y:S04]  /*0350*/  LDS R14, [R6+0x30] ;  /* 0x00003000060e7984 */ /* 0x000f280000000800 */
[----:B------:R-:W4:Y:S04]  /*0360*/  LDS R15, [R6+0x50] ;  /* 0x00005000060f7984 */ /* 0x000f280000000800 */
[----:B------:R-:W4:Y:S04]  /*0370*/  LDS R16, [R6+0x54] ;  /* 0x0000540006107984 */ /* 0x000f280000000800 */
[----:B------:R-:W4:Y:S04]  /*0380*/  LDS R8, [R6+0x58] ;  /* 0x0000580006087984 */ /* 0x000f280000000800 */
[----:B------:R-:W4:Y:S01]  /*0390*/  LDS R2, [R6+0x190] ;  /* 0x0001900006027984 */ /* 0x000f220000000800 */
[----:B0-----:R-:W-:-:S03]  /*03a0*/  FFMA R9, R0, UR8, RZ ;  /* 0x0000000800097c23 */ /* 0x001fc600080000ff */
[----:B------:R-:W0:Y:S01]  /*03b0*/  LDS R0, [R6+0x194] ;  /* 0x0001940006007984 */ /* 0x000e220000000800 */
[----:B-1----:R-:W-:-:S03]  /*03c0*/  FFMA R10, R10, UR9, R9 ;  /* 0x000000090a0a7c23 */ /* 0x002fc60008000009 */
[----:B------:R-:W1:Y:S01]  /*03d0*/  LDS R9, [R6+0x198] ;  /* 0x0001980006097984 */ /* 0x000e620000000800 */
[----:B---3--:R-:W-:-:S03]  /*03e0*/  FFMA R11, R11, UR10, R10 ;  /* 0x0000000a0b0b7c23 */ /* 0x008fc6000800000a */
[----:B------:R-:W3:Y:S01]  /*03f0*/  LDS R10, [R6+0x1b8] ;  /* 0x0001b800060a7984 */ /* 0x000ee20000000800 */
[----:B-----5:R-:W-:Y:S01]  /*0400*/  FFMA R12, R12, UR11, R11 ;  /* 0x0000000b0c0c7c23 */ /* 0x020fe2000800000b */
[----:B------:R-:W5:Y:S02]  /*0410*/  LDCU.128 UR8, c[0x3][0x20] ;  /* 0x00c00400ff0877ac */ /* 0x000f640008000c00 */
[----:B------:R-:W3:Y:S01]  /*0420*/  LDS R11, [R6+0x1bc] ;  /* 0x0001bc00060b7984 */ /* 0x000ee20000000800 */
[----:B--2---:R-:W-:-:S03]  /*0430*/  FFMA R13, R13, UR12, R12 ;  /* 0x0000000c0d0d7c23 */ /* 0x004fc6000800000c */
[----:B------:R-:W2:Y:S01]  /*0440*/  LDS R12, [R6+0x1c0] ;  /* 0x0001c000060c7984 */ /* 0x000ea20000000800 */
[----:B----4-:R-:W-:-:S03]  /*0450*/  FFMA R14, R14, UR13, R13 ;  /* 0x0000000d0e0e7c23 */ /* 0x010fc6000800000d */
[----:B------:R-:W4:Y:S01]  /*0460*/  LDS R13, [R6+0x1e0] ;  /* 0x0001e000060d7984 */ /* 0x000f220000000800 */
[----:B------:R-:W-:-:S03]  /*0470*/  FFMA R15, R15, UR14, R14 ;  /* 0x0000000e0f0f7c23 */ /* 0x000fc6000800000e */
[----:B------:R-:W4:Y:S01]  /*0480*/  LDS R14, [R6+0x1e4] ;  /* 0x0001e400060e7984 */ /* 0x000f220000000800 */
[----:B------:R-:W-:Y:S01]  /*0490*/  FFMA R17, R16, UR15, R15 ;  /* 0x0000000f10117c23 */ /* 0x000fe2000800000f */
[----:B------:R-:W3:Y:S02]  /*04a0*/  LDCU.128 UR12, c[0x3][0x30] ;  /* 0x00c00600ff0c77ac */ /* 0x000ee40008000c00 */
[----:B------:R-:W4:Y:S01]  /*04b0*/  LDS R15, [R6+0x1e8] ;  /* 0x0001e800060f7984 */ /* 0x000f220000000800 */
[----:B-----5:R-:W-:-:S03]  /*04c0*/  FFMA R17, R8, UR8, R17 ;  /* 0x0000000808117c23 */ /* 0x020fc60008000011 */
[----:B------:R-:W5:Y:S01]  /*04d0*/  LDS R8, [R6+0x320] ;  /* 0x0003200006087984 */ /* 0x000f620000000800 */
[----:B------:R-:W-:-:S03]  /*04e0*/  FFMA R17, R2, UR9, R17 ;  /* 0x0000000902117c23 */ /* 0x000fc60008000011 */
[----:B------:R-:W5:Y:S01]  /*04f0*/  LDS R2, [R6+0x324] ;  /* 0x0003240006027984 */ /* 0x000f620000000800 */
[----:B0-----:R-:W-:-:S03]  /*0500*/  FFMA R16, R0, UR10, R17 ;  /* 0x0000000a00107c23 */ /* 0x001fc60008000011 */
[----:B------:R-:W0:Y:S01]  /*0510*/  LDS R0, [R6+0x328] ;  /* 0x0003280006007984 */ /* 0x000e220000000800 */
[----:B-1----:R-:W-:Y:S01]  /*0520*/  FFMA R17, R9, UR11, R16 ;  /* 0x0000000b09117c23 */ /* 0x002fe20008000010 */
[----:B------:R-:W1:Y:S02]  /*0530*/  LDCU.128 UR8, c[0x3][0x40] ;  /* 0x00c00800ff0877ac */ /* 0x000e640008000c00 */
[----:B------:R-:W0:Y:S01]  /*0540*/  LDS R9, [R6+0x348] ;  /* 0x0003480006097984 */ /* 0x000e220000000800 */
[----:B---3--:R-:W-:-:S03]  /*0550*/  FFMA R16, R10, UR12, R17 ;  /* 0x0000000c0a107c23 */ /* 0x008fc60008000011 */
[----:B------:R-:W3:Y:S01]  /*0560*/  LDS R10, [R6+0x34c] ;  /* 0x00034c00060a7984 */ /* 0x000ee20000000800 */
[----:B------:R-:W-:-:S03]  /*0570*/  FFMA R17, R11, UR13, R16 ;  /* 0x0000000d0b117c23 */ /* 0x000fc60008000010 */
[----:B------:R-:W3:Y:S01]  /*0580*/  LDS R11, [R6+0x350] ;  /* 0x00035000060b7984 */ /* 0x000ee20000000800 */
[----:B--2---:R-:W-:-:S03]  /*0590*/  FFMA R12, R12, UR14, R17 ;  /* 0x0000000e0c0c7c23 */ /* 0x004fc60008000011 */
[----:B------:R-:W2:Y:S01]  /*05a0*/  LDS R16, [R6+0x370] ;  /* 0x0003700006107984 */ /* 0x000ea20000000800 */
[----:B----4-:R-:W-:Y:S01]  /*05b0*/  FFMA R13, R13, UR15, R12 ;  /* 0x0000000f0d0d7c23 */ /* 0x010fe2000800000c */
[----:B------:R-:W0:Y:S02]  /*05c0*/  LDCU.128 UR12, c[0x3][0x50] ;  /* 0x00c00a00ff0c77ac */ /* 0x000e240008000c00 */
[----:B------:R-:W4:Y:S01]  /*05d0*/  LDS R17, [R6+0x374] ;  /* 0x0003740006117984 */ /* 0x000f220000000800 */
[----:B-1----:R-:W-:-:S03]  /*05e0*/  FFMA R12, R14, UR8, R13 ;  /* 0x000000080e0c7c23 */ /* 0x002fc6000800000d */
[----:B------:R-:W1:Y:S01]  /*05f0*/  LDS R14, [R6+0x378] ;  /* 0x00037800060e7984 */ /* 0x000e620000000800 */
[----:B------:R-:W-:Y:S01]  /*0600*/  FFMA R15, R15, UR9, R12 ;  /* 0x000000090f0f7c23 */ /* 0x000fe2000800000c */
[----:B------:R-:W2:Y:S01]  /*0610*/  LDCU.64 UR8, c[0x3][0x60] ;  /* 0x00c00c00ff0877ac */ /* 0x000ea20008000a00 */
[----:B------:R-:W2:Y:S02]  /*0620*/  LDC.64 R12, c[0x0][0x388] ;  /* 0x0000e200ff0c7b82 */ /* 0x000ea40000000a00 */
[----:B-----5:R-:W-:-:S04]  /*0630*/  FFMA R15, R8, UR10, R15 ;  /* 0x0000000a080f7c23 */ /* 0x020fc8000800000f */
[----:B------:R-:W-:-:S04]  /*0640*/  FFMA R15, R2, UR11, R15 ;  /* 0x0000000b020f7c23 */ /* 0x000fc8000800000f */
[----:B0-----:R-:W-:-:S04]  /*0650*/  FFMA R0, R0, UR12, R15 ;  /* 0x0000000c00007c23 */ /* 0x001fc8000800000f */
[----:B------:R-:W-:-:S04]  /*0660*/  FFMA R9, R9, UR13, R0 ;  /* 0x0000000d09097c23 */ /* 0x000fc80008000000 */
[----:B---3--:R-:W-:-:S04]  /*0670*/  FFMA R10, R10, UR14, R9 ;  /* 0x0000000e0a0a7c23 */ /* 0x008fc80008000009 */
[----:B------:R-:W-:Y:S01]  /*0680*/  FFMA R11, R11, UR15, R10 ;  /* 0x0000000f0b0b7c23 */ /* 0x000fe2000800000a */
[----:B--2---:R-:W-:-:S04]  /*0690*/  IMAD.WIDE R12, R5, 0x4, R12 ;  /* 0x00000004050c7825 */ /* 0x004fc800078e020c */
[----:B------:R-:W-:-:S04]  /*06a0*/  FFMA R16, R16, UR8, R11 ;  /* 0x0000000810107c23 */ /* 0x000fc8000800000b */
[----:B----4-:R-:W-:-:S04]  /*06b0*/  FFMA R17, R17, UR9, R16 ;  /* 0x0000000911117c23 */ /* 0x010fc80008000010 */
[----:B-1----:R-:W-:-:S05]  /*06c0*/  FFMA R17, R14, UR4, R17 ;  /* 0x000000040e117c23 */ /* 0x002fca0008000011 */
[----:B------:R-:W-:Y:S01]  /*06d0*/  STG.E desc[UR6][R12.64], R17 ;  /* 0x000000110c007986 */ /* 0x000fe2000c101906 */
[----:B------:R-:W-:Y:S05]  /*06e0*/  EXIT ;  /* 0x000000000000794d */ /* 0x000fea0003800000 */
.L_x_0:
[----:B------:R-:W-:-:S00]  /*06f0*/  BRA `(.L_x_0) ;  /* 0xfffffffc00fc7947 */ /* 0x000fc0000383ffff */
[----:B------:R-:W-:-:S00]  /*0700*/  NOP ;  /* 0x0000000000007918 */ /* 0x000fc00000000000 */
[----:B------:R-:W-:-:S00]  /*0710*/  NOP ;  /* 0x0000000000007918 */ /* 0x000fc00000000000 */
[----:B------:R-:W-:-:S00]  /*0720*/  NOP ;  /* 0x0000000000007918 */ /* 0x000fc00000000000 */
[----:B------:R-:W-:-:S00]  /*0730*/  NOP ;  /* 0x0000000000007918 */ /* 0x000fc00000000000 */
[----:B------:R-:W-:-:S00]  /*0740*/  NOP ;  /* 0x0000000000007918 */ /* 0x000fc00000000000 */
[----:B------:R-:W-:-:S00]  /*0750*/  NOP ;  /* 0x0000000000007918 */ /* 0x000fc00000000000 */
[----:B------:R-:W-:-:S00]  /*0760*/  NOP ;  /* 0x0000000000007918 */ /* 0x000fc00000000000 */
[----:B------:R-:W-:-:S00]  /*0770*/  NOP ;  /* 0x0000000000007918 */ /* 0x000fc00000000000 */
.L_x_1:


//--------------------- .nv.shared._Z12conv3D_tiledPKfPfiii --------------------------
	.section	.nv.shared._Z12conv3D_tiledPKfPfiii,"aw",@nobits
	.sectionflags	@""
	.align	4
.nv.shared._Z12conv3D_tiledPKfPfiii:
	.zero		5024


//--------------------- .nv.shared.reserved.0     --------------------------
	.section	.nv.shared.reserved.0,"aw",@nobits
	.weak		__nv_reservedSMEM_offset_0_alias
	.size		__nv_reservedSMEM_offset_0_alias, 0, 64
	.other		__nv_reservedSMEM_offset_0_alias,@"STO_CUDA_RESERVED_SHARED STV_DEFAULT"
__nv_reservedSMEM_offset_0_alias:
	.zero		0
	.zero		64


//--------------------- .nv.constant0._Z12conv3D_tiledPKfPfiii --------------------------
	.section	.nv.constant0._Z12conv3D_tiledPKfPfiii,"a",@progbits
	.sectionflags	@""
	.align	4
.nv.constant0._Z12conv3D_tiledPKfPfiii:
	.zero		924


//--------------------- SYMBOLS --------------------------

	.type		.nv.reservedSmem.offset0,@object
	.size		.nv.reservedSmem.offset0,0x4
	.type		.nv.reservedSmem.cap,@object
	.size		.nv.reservedSmem.cap,0x4
